//
// Generated by NVIDIA NVVM Compiler
//
// Compiler Build ID: CL-36424714
// Cuda compilation tools, release 13.0, V13.0.88
// Based on NVVM 20.0.0
//

.version 9.0
.target sm_100
.address_size 64

	// .globl	_Z20vanillaMatMultKerneliiiPfS_S_

.visible .entry _Z20vanillaMatMultKerneliiiPfS_S_(
	.param .u32 _Z20vanillaMatMultKerneliiiPfS_S__param_0,
	.param .u32 _Z20vanillaMatMultKerneliiiPfS_S__param_1,
	.param .u32 _Z20vanillaMatMultKerneliiiPfS_S__param_2,
	.param .u64 .ptr .align 1 _Z20vanillaMatMultKerneliiiPfS_S__param_3,
	.param .u64 .ptr .align 1 _Z20vanillaMatMultKerneliiiPfS_S__param_4,
	.param .u64 .ptr .align 1 _Z20vanillaMatMultKerneliiiPfS_S__param_5
)
{
	.reg .pred 	%p<13>;
	.reg .b32 	%r<41>;
	.reg .b32 	%f<68>;
	.reg .b64 	%rd<53>;

	ld.param.u32 	%r20, [_Z20vanillaMatMultKerneliiiPfS_S__param_0];
	ld.param.u32 	%r18, [_Z20vanillaMatMultKerneliiiPfS_S__param_1];
	ld.param.u32 	%r19, [_Z20vanillaMatMultKerneliiiPfS_S__param_2];
	ld.param.u64 	%rd7, [_Z20vanillaMatMultKerneliiiPfS_S__param_3];
	ld.param.u64 	%rd8, [_Z20vanillaMatMultKerneliiiPfS_S__param_4];
	ld.param.u64 	%rd6, [_Z20vanillaMatMultKerneliiiPfS_S__param_5];
	cvta.to.global.u64 	%rd1, %rd8;
	cvta.to.global.u64 	%rd2, %rd7;
	mov.u32 	%r21, %ctaid.y;
	mov.u32 	%r22, %ntid.y;
	mov.u32 	%r23, %tid.y;
	mad.lo.s32 	%r1, %r21, %r22, %r23;
	mov.u32 	%r24, %ctaid.x;
	mov.u32 	%r25, %ntid.x;
	mov.u32 	%r26, %tid.x;
	mad.lo.s32 	%r2, %r24, %r25, %r26;
	setp.ge.s32 	%p1, %r1, %r20;
	setp.ge.s32 	%p2, %r2, %r19;
	or.pred  	%p3, %p1, %p2;
	@%p3 bra 	$L__BB0_14;
	setp.lt.s32 	%p4, %r18, 1;
	mov.f32 	%f67, 0f00000000;
	@%p4 bra 	$L__BB0_13;
	mul.lo.s32 	%r3, %r18, %r1;
	and.b32  	%r4, %r18, 7;
	setp.lt.u32 	%p5, %r18, 8;
	mov.f32 	%f67, 0f00000000;
	mov.b32 	%r39, 0;
	@%p5 bra 	$L__BB0_5;
	and.b32  	%r39, %r18, 2147483640;
	neg.s32 	%r37, %r39;
	shl.b32 	%r7, %r19, 3;
	mul.wide.u32 	%rd9, %r3, 4;
	add.s64 	%rd10, %rd9, %rd2;
	add.s64 	%rd52, %rd10, 16;
	mov.f32 	%f67, 0f00000000;
	mul.wide.s32 	%rd13, %r19, 4;
	mov.u32 	%r36, %r2;
$L__BB0_4:
	.pragma "nounroll";
	ld.global.f32 	%f17, [%rd52+-16];
	mul.wide.s32 	%rd11, %r36, 4;
	add.s64 	%rd12, %rd1, %rd11;
	ld.global.f32 	%f18, [%rd12];
	fma.rn.f32 	%f19, %f17, %f18, %f67;
	ld.global.f32 	%f20, [%rd52+-12];
	add.s64 	%rd14, %rd12, %rd13;
	ld.global.f32 	%f21, [%rd14];
	fma.rn.f32 	%f22, %f20, %f21, %f19;
	ld.global.f32 	%f23, [%rd52+-8];
	add.s64 	%rd15, %rd14, %rd13;
	ld.global.f32 	%f24, [%rd15];
	fma.rn.f32 	%f25, %f23, %f24, %f22;
	ld.global.f32 	%f26, [%rd52+-4];
	add.s64 	%rd16, %rd15, %rd13;
	ld.global.f32 	%f27, [%rd16];
	fma.rn.f32 	%f28, %f26, %f27, %f25;
	ld.global.f32 	%f29, [%rd52];
	add.s64 	%rd17, %rd16, %rd13;
	ld.global.f32 	%f30, [%rd17];
	fma.rn.f32 	%f31, %f29, %f30, %f28;
	ld.global.f32 	%f32, [%rd52+4];
	add.s64 	%rd18, %rd17, %rd13;
	ld.global.f32 	%f33, [%rd18];
	fma.rn.f32 	%f34, %f32, %f33, %f31;
	ld.global.f32 	%f35, [%rd52+8];
	add.s64 	%rd19, %rd18, %rd13;
	ld.global.f32 	%f36, [%rd19];
	fma.rn.f32 	%f37, %f35, %f36, %f34;
	ld.global.f32 	%f38, [%rd52+12];
	add.s64 	%rd20, %rd19, %rd13;
	ld.global.f32 	%f39, [%rd20];
	fma.rn.f32 	%f67, %f38, %f39, %f37;
	add.s32 	%r37, %r37, 8;
	add.s32 	%r36, %r36, %r7;
	add.s64 	%rd52, %rd52, 32;
	setp.ne.s32 	%p6, %r37, 0;
	@%p6 bra 	$L__BB0_4;
$L__BB0_5:
	setp.eq.s32 	%p7, %r4, 0;
	@%p7 bra 	$L__BB0_13;
	and.b32  	%r13, %r18, 3;
	setp.lt.u32 	%p8, %r4, 4;
	@%p8 bra 	$L__BB0_8;
	add.s32 	%r28, %r39, %r3;
	mul.wide.u32 	%rd21, %r28, 4;
	add.s64 	%rd22, %rd2, %rd21;
	ld.global.f32 	%f41, [%rd22];
	mad.lo.s32 	%r29, %r39, %r19, %r2;
	mul.wide.s32 	%rd23, %r29, 4;
	add.s64 	%rd24, %rd1, %rd23;
	ld.global.f32 	%f42, [%rd24];
	fma.rn.f32 	%f43, %f41, %f42, %f67;
	cvt.u64.u32 	%rd25, %r3;
	cvt.u64.u32 	%rd26, %r39;
	add.s64 	%rd27, %rd26, %rd25;
	shl.b64 	%rd28, %rd27, 2;
	add.s64 	%rd29, %rd2, %rd28;
	ld.global.f32 	%f44, [%rd29+4];
	mul.wide.s32 	%rd30, %r19, 4;
	add.s64 	%rd31, %rd24, %rd30;
	ld.global.f32 	%f45, [%rd31];
	fma.rn.f32 	%f46, %f44, %f45, %f43;
	ld.global.f32 	%f47, [%rd29+8];
	add.s64 	%rd32, %rd31, %rd30;
	ld.global.f32 	%f48, [%rd32];
	fma.rn.f32 	%f49, %f47, %f48, %f46;
	ld.global.f32 	%f50, [%rd29+12];
	add.s64 	%rd33, %rd32, %rd30;
	ld.global.f32 	%f51, [%rd33];
	fma.rn.f32 	%f67, %f50, %f51, %f49;
	add.s32 	%r39, %r39, 4;
$L__BB0_8:
	setp.eq.s32 	%p9, %r13, 0;
	@%p9 bra 	$L__BB0_13;
	setp.eq.s32 	%p10, %r13, 1;
	@%p10 bra 	$L__BB0_11;
	add.s32 	%r30, %r39, %r3;
	mul.wide.u32 	%rd34, %r30, 4;
	add.s64 	%rd35, %rd2, %rd34;
	ld.global.f32 	%f53, [%rd35];
	mad.lo.s32 	%r31, %r39, %r19, %r2;
	mul.wide.s32 	%rd36, %r31, 4;
	add.s64 	%rd37, %rd1, %rd36;
	ld.global.f32 	%f54, [%rd37];
	fma.rn.f32 	%f55, %f53, %f54, %f67;
	cvt.u64.u32 	%rd38, %r3;
	cvt.u64.u32 	%rd39, %r39;
	add.s64 	%rd40, %rd39, %rd38;
	shl.b64 	%rd41, %rd40, 2;
	add.s64 	%rd42, %rd2, %rd41;
	ld.global.f32 	%f56, [%rd42+4];
	mul.wide.s32 	%rd43, %r19, 4;
	add.s64 	%rd44, %rd37, %rd43;
	ld.global.f32 	%f57, [%rd44];
	fma.rn.f32 	%f67, %f56, %f57, %f55;
	add.s32 	%r39, %r39, 2;
$L__BB0_11:
	and.b32  	%r32, %r18, 1;
	setp.eq.b32 	%p11, %r32, 1;
	not.pred 	%p12, %p11;
	@%p12 bra 	$L__BB0_13;
	add.s32 	%r33, %r39, %r3;
	mul.wide.u32 	%rd45, %r33, 4;
	add.s64 	%rd46, %rd2, %rd45;
	ld.global.f32 	%f58, [%rd46];
	mad.lo.s32 	%r34, %r39, %r19, %r2;
	mul.wide.s32 	%rd47, %r34, 4;
	add.s64 	%rd48, %rd1, %rd47;
	ld.global.f32 	%f59, [%rd48];
	fma.rn.f32 	%f67, %f58, %f59, %f67;
$L__BB0_13:
	mad.lo.s32 	%r35, %r19, %r1, %r2;
	cvta.to.global.u64 	%rd49, %rd6;
	mul.wide.s32 	%rd50, %r35, 4;
	add.s64 	%rd51, %rd49, %rd50;
	st.global.f32 	[%rd51], %f67;
$L__BB0_14:
	ret;

}


// ===== COMPILED SASS (sm_100) =====

	.target	sm_100

	.elftype	@"ET_EXEC"


//--------------------- .note.nv.tkinfo           --------------------------
	.section	.note.nv.tkinfo,"",@"SHT_NOTE"
	.sectionflags	@"SHF_NOTE_NV_TKINFO"
	.tkinfo
        /*0018*/ 	.word	0x00000002
        /*0030*/ 	.string	""
        /*0030*/ 	.string	"ptxas"
        /*0030*/ 	.string	"Cuda compilation tools, release 13.0, V13.0.88"
        /*0030*/ 	.string	"Build cuda_13.0.r13.0/compiler.36424714_0"
        /*0030*/ 	.string	"-arch sm_100 -m 64 "



//--------------------- .note.nv.cuinfo           --------------------------
	.section	.note.nv.cuinfo,"",@"SHT_NOTE"
	.sectionflags	@"SHF_NOTE_NV_CUINFO"
        /*0018*/ 	.short	0x0002
        /*001a*/ 	.short	0x0064
        /*001c*/ 	.short	0x0082
	.zero		2


//--------------------- .nv.info                  --------------------------
	.section	.nv.info,"",@"SHT_CUDA_INFO"
	.align	4


	//----- nvinfo : EIATTR_REGCOUNT
	.align		4
        /*0000*/ 	.byte	0x04, 0x2f
        /*0002*/ 	.short	(.L_1 - .L_0)
	.align		4
.L_0:
        /*0004*/ 	.word	index@(_Z20vanillaMatMultKerneliiiPfS_S_)
        /*0008*/ 	.word	0x00000020


	//----- nvinfo : EIATTR_FRAME_SIZE
	.align		4
.L_1:
        /*000c*/ 	.byte	0x04, 0x11
        /*000e*/ 	.short	(.L_3 - .L_2)
	.align		4
.L_2:
        /*0010*/ 	.word	index@(_Z20vanillaMatMultKerneliiiPfS_S_)
        /*0014*/ 	.word	0x00000000


	//----- nvinfo : EIATTR_MIN_STACK_SIZE
	.align		4
.L_3:
        /*0018*/ 	.byte	0x04, 0x12
        /*001a*/ 	.short	(.L_5 - .L_4)
	.align		4
.L_4:
        /*001c*/ 	.word	index@(_Z20vanillaMatMultKerneliiiPfS_S_)
        /*0020*/ 	.word	0x00000000
.L_5:


//--------------------- .nv.compat                --------------------------
	.section	.nv.compat,"",@"SHT_CUDA_COMPAT_INFO"
	.align	4
        /*0000*/ 	.byte	0x02, 0x09, 0x00, 0x00, 0x02, 0x02, 0x01, 0x00, 0x02, 0x05, 0x05, 0x00, 0x03, 0x07, 0x01, 0x01
        /*0010*/ 	.byte	0x02, 0x03, 0x00, 0x00, 0x02, 0x06, 0x01, 0x00, 0x04, 0x0b, 0x08, 0x00, 0x09, 0x00, 0x00, 0x00
        /*0020*/ 	.byte	0x00, 0x00, 0x00, 0x00


//--------------------- .nv.info._Z20vanillaMatMultKerneliiiPfS_S_ --------------------------
	.section	.nv.info._Z20vanillaMatMultKerneliiiPfS_S_,"",@"SHT_CUDA_INFO"
	.sectionflags	@""
	.align	4


	//----- nvinfo : EIATTR_CUDA_API_VERSION
	.align		4
        /*0000*/ 	.byte	0x04, 0x37
        /*0002*/ 	.short	(.L_7 - .L_6)
.L_6:
        /*0004*/ 	.word	0x00000082


	//----- nvinfo : EIATTR_KPARAM_INFO
	.align		4
.L_7:
        /*0008*/ 	.byte	0x04, 0x17
        /*000a*/ 	.short	(.L_9 - .L_8)
.L_8:
        /*000c*/ 	.word	0x00000000
        /*0010*/ 	.short	0x0005
        /*0012*/ 	.short	0x0020
        /*0014*/ 	.byte	0x00, 0xf5, 0x21, 0x00


	//----- nvinfo : EIATTR_KPARAM_INFO
	.align		4
.L_9:
        /*0018*/ 	.byte	0x04, 0x17
        /*001a*/ 	.short	(.L_11 - .L_10)
.L_10:
        /*001c*/ 	.word	0x00000000
        /*0020*/ 	.short	0x0004
        /*0022*/ 	.short	0x0018
        /*0024*/ 	.byte	0x00, 0xf5, 0x21, 0x00


	//----- nvinfo : EIATTR_KPARAM_INFO
	.align		4
.L_11:
        /*0028*/ 	.byte	0x04, 0x17
        /*002a*/ 	.short	(.L_13 - .L_12)
.L_12:
        /*002c*/ 	.word	0x00000000
        /*0030*/ 	.short	0x0003
        /*0032*/ 	.short	0x0010
        /*0034*/ 	.byte	0x00, 0xf5, 0x21, 0x00


	//----- nvinfo : EIATTR_KPARAM_INFO
	.align		4
.L_13:
        /*0038*/ 	.byte	0x04, 0x17
        /*003a*/ 	.short	(.L_15 - .L_14)
.L_14:
        /*003c*/ 	.word	0x00000000
        /*0040*/ 	.short	0x0002
        /*0042*/ 	.short	0x0008
        /*0044*/ 	.byte	0x00, 0xf0, 0x11, 0x00


	//----- nvinfo : EIATTR_KPARAM_INFO
	.align		4
.L_15:
        /*0048*/ 	.byte	0x04, 0x17
        /*004a*/ 	.short	(.L_17 - .L_16)
.L_16:
        /*004c*/ 	.word	0x00000000
        /*0050*/ 	.short	0x0001
        /*0052*/ 	.short	0x0004
        /*0054*/ 	.byte	0x00, 0xf0, 0x11, 0x00


	//----- nvinfo : EIATTR_KPARAM_INFO
	.align		4
.L_17:
        /*0058*/ 	.byte	0x04, 0x17
        /*005a*/ 	.short	(.L_19 - .L_18)
.L_18:
        /*005c*/ 	.word	0x00000000
        /*0060*/ 	.short	0x0000
        /*0062*/ 	.short	0x0000
        /*0064*/ 	.byte	0x00, 0xf0, 0x11, 0x00


	//----- nvinfo : EIATTR_SPARSE_MMA_MASK
	.align		4
.L_19:
        /*0068*/ 	.byte	0x03, 0x50
        /*006a*/ 	.short	0x0000


	//----- nvinfo : EIATTR_MAXREG_COUNT
	.align		4
        /*006c*/ 	.byte	0x03, 0x1b
        /*006e*/ 	.short	0x00ff


	//----- nvinfo : EIATTR_MERCURY_ISA_VERSION
	.align		4
        /*0070*/ 	.byte	0x03, 0x5f
        /*0072*/ 	.short	0x0101


	//----- nvinfo : EIATTR_VRC_CTA_INIT_COUNT
	.align		4
        /*0074*/ 	.byte	0x02, 0x4a
	.zero		1
	.zero		1


	//----- nvinfo : EIATTR_EXIT_INSTR_OFFSETS
	.align		4
        /*0078*/ 	.byte	0x04, 0x1c
        /*007a*/ 	.short	(.L_21 - .L_20)


	//   ....[0]....
.L_20:
        /*007c*/ 	.word	0x000000d0


	//   ....[1]....
        /*0080*/ 	.word	0x000008f0


	//----- nvinfo : EIATTR_CBANK_PARAM_SIZE
	.align		4
.L_21:
        /*0084*/ 	.byte	0x03, 0x19
        /*0086*/ 	.short	0x0028


	//----- nvinfo : EIATTR_PARAM_CBANK
	.align		4
        /*0088*/ 	.byte	0x04, 0x0a
        /*008a*/ 	.short	(.L_23 - .L_22)
	.align		4
.L_22:
        /*008c*/ 	.word	index@(.nv.constant0._Z20vanillaMatMultKerneliiiPfS_S_)
        /*0090*/ 	.short	0x0380
        /*0092*/ 	.short	0x0028


	//----- nvinfo : EIATTR_SW_WAR
	.align		4
.L_23:
        /*0094*/ 	.byte	0x04, 0x36
        /*0096*/ 	.short	(.L_25 - .L_24)
.L_24:
        /*0098*/ 	.word	0x00000008
.L_25:


//--------------------- .nv.callgraph             --------------------------
	.section	.nv.callgraph,"",@"SHT_CUDA_CALLGRAPH"
	.align	4
	.sectionentsize	8
	.align		4
        /*0000*/ 	.word	0x00000000
	.align		4
        /*0004*/ 	.word	0xffffffff
	.align		4
        /*0008*/ 	.word	0x00000000
	.align		4
        /*000c*/ 	.word	0xfffffffe
	.align		4
        /*0010*/ 	.word	0x00000000
	.align		4
        /*0014*/ 	.word	0xfffffffd
	.align		4
        /*0018*/ 	.word	0x00000000
	.align		4
        /*001c*/ 	.word	0xfffffffc


//--------------------- .text._Z20vanillaMatMultKerneliiiPfS_S_ --------------------------
	.section	.text._Z20vanillaMatMultKerneliiiPfS_S_,"ax",@progbits
	.align	128
        .global         _Z20vanillaMatMultKerneliiiPfS_S_
        .type           _Z20vanillaMatMultKerneliiiPfS_S_,@function
        .size           _Z20vanillaMatMultKerneliiiPfS_S_,(.L_x_5 - _Z20vanillaMatMultKerneliiiPfS_S_)
        .other          _Z20vanillaMatMultKerneliiiPfS_S_,@"STO_CUDA_ENTRY STV_DEFAULT"
_Z20vanillaMatMultKerneliiiPfS_S_:
.text._Z20vanillaMatMultKerneliiiPfS_S_:
[----:B------:R-:W-:Y:S01]  /*0000*/  LDC R1, c[0x0][0x37c] ;  /* 0x0000df00ff017b82 */ /* 0x000fe20000000800 */
[----:B------:R-:W0:Y:S07]  /*0010*/  S2R R5, SR_TID.X ;  /* 0x0000000000057919 */ /* 0x000e2e0000002100 */
[----:B------:R-:W1:Y:S01]  /*0020*/  LDC R16, c[0x0][0x364] ;  /* 0x0000d900ff107b82 */ /* 0x000e620000000800 */
[----:B------:R-:W2:Y:S01]  /*0030*/  LDCU UR6, c[0x0][0x380] ;  /* 0x00007000ff0677ac */ /* 0x000ea20008000800 */
[----:B------:R-:W1:Y:S06]  /*0040*/  S2R R3, SR_TID.Y ;  /* 0x0000000000037919 */ /* 0x000e6c0000002200 */
[----:B------:R-:W0:Y:S08]  /*0050*/  S2UR UR5, SR_CTAID.X ;  /* 0x00000000000579c3 */ /* 0x000e300000002500 */
[----:B------:R-:W0:Y:S08]  /*0060*/  LDC R0, c[0x0][0x360] ;  /* 0x0000d800ff007b82 */ /* 0x000e300000000800 */
[----:B------:R-:W1:Y:S08]  /*0070*/  S2UR UR4, SR_CTAID.Y ;  /* 0x00000000000479c3 */ /* 0x000e700000002600 */
[----:B------:R-:W3:Y:S01]  /*0080*/  LDC R17, c[0x0][0x388] ;  /* 0x0000e200ff117b82 */ /* 0x000ee20000000800 */
[----:B0-----:R-:W-:-:S02]  /*0090*/  IMAD R0, R0, UR5, R5 ;  /* 0x0000000500007c24 */ /* 0x001fc4000f8e0205 */
[----:B-1----:R-:W-:-:S03]  /*00a0*/  IMAD R16, R16, UR4, R3 ;  /* 0x0000000410107c24 */ /* 0x002fc6000f8e0203 */
[----:B---3--:R-:W-:-:S04]  /*00b0*/  ISETP.GE.AND P0, PT, R0, R17, PT ;  /* 0x000000110000720c */ /* 0x008fc80003f06270 */
[----:B--2---:R-:W-:-:S13]  /*00c0*/  ISETP.GE.OR P0, PT, R16, UR6, P0 ;  /* 0x0000000610007c0c */ /* 0x004fda0008706670 */
[----:B------:R-:W-:Y:S05]  /*00d0*/  @P0 EXIT ;  /* 0x000000000000094d */ /* 0x000fea0003800000 */
[----:B------:R-:W0:Y:S01]  /*00e0*/  LDC R19, c[0x0][0x384] ;  /* 0x0000e100ff137b82 */ /* 0x000e220000000800 */
[----:B------:R-:W1:Y:S01]  /*00f0*/  LDCU.64 UR4, c[0x0][0x358] ;  /* 0x00006b00ff0477ac */ /* 0x000e620008000a00 */
[----:B------:R-:W-:Y:S01]  /*0100*/  HFMA2 R24, -RZ, RZ, 0, 0 ;  /* 0x00000000ff187431 */ /* 0x000fe200000001ff */
[----:B0-----:R-:W-:-:S13]  /*0110*/  ISETP.GE.AND P0, PT, R19, 0x1, PT ;  /* 0x000000011300780c */ /* 0x001fda0003f06270 */
[----:B-1----:R-:W-:Y:S05]  /*0120*/  @!P0 BRA `(.L_x_0) ;  /* 0x0000000400e08947 */ /* 0x002fea0003800000 */
[C---:B------:R-:W-:Y:S01]  /*0130*/  ISETP.GE.U32.AND P1, PT, R19.reuse, 0x8, PT ;  /* 0x000000081300780c */ /* 0x040fe20003f26070 */
[----:B------:R-:W-:Y:S01]  /*0140*/  IMAD R20, R16, R19, RZ ;  /* 0x0000001310147224 */ /* 0x000fe200078e02ff */
[----:B------:R-:W-:Y:S02]  /*0150*/  LOP3.LUT R27, R19, 0x7, RZ, 0xc0, !PT ;  /* 0x00000007131b7812 */ /* 0x000fe400078ec0ff */
[----:B------:R-:W-:Y:S02]  /*0160*/  MOV R24, RZ ;  /* 0x000000ff00187202 */ /* 0x000fe40000000f00 */
[----:B------:R-:W-:Y:S02]  /*0170*/  ISETP.NE.AND P0, PT, R27, RZ, PT ;  /* 0x000000ff1b00720c */ /* 0x000fe40003f05270 */
[----:B------:R-:W-:-:S05]  /*0180*/  MOV R21, RZ ;  /* 0x000000ff00157202 */ /* 0x000fca0000000f00 */
[----:B------:R-:W-:Y:S06]  /*0190*/  @!P1 BRA `(.L_x_1) ;  /* 0x0000000000c49947 */ /* 0x000fec0003800000 */
[----:B------:R-:W0:Y:S01]  /*01a0*/  LDC.64 R2, c[0x0][0x390] ;  /* 0x0000e400ff027b82 */ /* 0x000e220000000a00 */
[----:B------:R-:W-:Y:S02]  /*01b0*/  LOP3.LUT R21, R19, 0x7ffffff8, RZ, 0xc0, !PT ;  /* 0x7ffffff813157812 */ /* 0x000fe400078ec0ff */
[----:B------:R-:W-:Y:S02]  /*01c0*/  MOV R24, RZ ;  /* 0x000000ff00187202 */ /* 0x000fe40000000f00 */
[----:B------:R-:W-:Y:S02]  /*01d0*/  MOV R18, R0 ;  /* 0x0000000000127202 */ /* 0x000fe40000000f00 */
[----:B------:R-:W-:Y:S01]  /*01e0*/  IADD3 R22, PT, PT, -R21, RZ, RZ ;  /* 0x000000ff15167210 */ /* 0x000fe20007ffe1ff */
[----:B0-----:R-:W-:-:S03]  /*01f0*/  IMAD.WIDE.U32 R2, R20, 0x4, R2 ;  /* 0x0000000414027825 */ /* 0x001fc600078e0002 */
[----:B------:R-:W-:-:S04]  /*0200*/  IADD3 R4, P1, PT, R2, 0x10, RZ ;  /* 0x0000001002047810 */ /* 0x000fc80007f3e0ff */
[----:B------:R-:W-:-:S09]  /*0210*/  IADD3.X R5, PT, PT, RZ, R3, RZ, P1, !PT ;  /* 0x00000003ff057210 */ /* 0x000fd20000ffe4ff */
.L_x_2:
[----:B------:R-:W0:Y:S01]  /*0220*/  LDC.64 R14, c[0x0][0x398] ;  /* 0x0000e600ff0e7b82 */ /* 0x000e220000000a00 */
[----:B------:R-:W-:Y:S02]  /*0230*/  MOV R2, R4 ;  /* 0x0000000400027202 */ /* 0x000fe40000000f00 */
[----:B------:R-:W-:-:S05]  /*0240*/  MOV R3, R5 ;  /* 0x0000000500037202 */ /* 0x000fca0000000f00 */
[----:B------:R-:W2:Y:S04]  /*0250*/  LDG.E R25, desc[UR4][R2.64+-0x10] ;  /* 0xfffff00402197981 */ /* 0x000ea8000c1e1900 */
[----:B------:R-:W3:Y:S04]  /*0260*/  LDG.E R23, desc[UR4][R2.64+-0xc] ;  /* 0xfffff40402177981 */ /* 0x000ee8000c1e1900 */
[----:B------:R-:W4:Y:S04]  /*0270*/  LDG.E R29, desc[UR4][R2.64+-0x8] ;  /* 0xfffff804021d7981 */ /* 0x000f28000c1e1900 */
[----:B------:R-:W5:Y:S01]  /*0280*/  LDG.E R28, desc[UR4][R2.64+-0x4] ;  /* 0xfffffc04021c7981 */ /* 0x000f62000c1e1900 */
[----:B0-----:R-:W-:-:S05]  /*0290*/  IMAD.WIDE R14, R18, 0x4, R14 ;  /* 0x00000004120e7825 */ /* 0x001fca00078e020e */
[----:B------:R0:W2:Y:S01]  /*02a0*/  LDG.E R26, desc[UR4][R14.64] ;  /* 0x000000040e1a7981 */ /* 0x0000a2000c1e1900 */
[----:B------:R-:W-:-:S04]  /*02b0*/  IMAD.WIDE R12, R17, 0x4, R14 ;  /* 0x00000004110c7825 */ /* 0x000fc800078e020e */
[C---:B------:R-:W-:Y:S02]  /*02c0*/  IMAD.WIDE R4, R17.reuse, 0x4, R12 ;  /* 0x0000000411047825 */ /* 0x040fe400078e020c */
[----:B------:R-:W3:Y:S02]  /*02d0*/  LDG.E R12, desc[UR4][R12.64] ;  /* 0x000000040c0c7981 */ /* 0x000ee4000c1e1900 */
[C---:B------:R-:W-:Y:S02]  /*02e0*/  IMAD.WIDE R8, R17.reuse, 0x4, R4 ;  /* 0x0000000411087825 */ /* 0x040fe400078e0204 */
[----:B------:R-:W4:Y:S02]  /*02f0*/  LDG.E R4, desc[UR4][R4.64] ;  /* 0x0000000404047981 */ /* 0x000f24000c1e1900 */
[C---:B------:R-:W-:Y:S02]  /*0300*/  IMAD.WIDE R6, R17.reuse, 0x4, R8 ;  /* 0x0000000411067825 */ /* 0x040fe400078e0208 */
[----:B------:R-:W5:Y:S02]  /*0310*/  LDG.E R8, desc[UR4][R8.64] ;  /* 0x0000000408087981 */ /* 0x000f64000c1e1900 */
[----:B------:R-:W-:-:S02]  /*0320*/  IMAD.WIDE R10, R17, 0x4, R6 ;  /* 0x00000004110a7825 */ /* 0x000fc400078e0206 */
[----:B------:R-:W5:Y:S04]  /*0330*/  LDG.E R5, desc[UR4][R2.64] ;  /* 0x0000000402057981 */ /* 0x000f68000c1e1900 */
[----:B------:R-:W5:Y:S01]  /*0340*/  LDG.E R6, desc[UR4][R6.64] ;  /* 0x0000000406067981 */ /* 0x000f62000c1e1900 */
[----:B0-----:R-:W-:-:S03]  /*0350*/  IMAD.WIDE R14, R17, 0x4, R10 ;  /* 0x00000004110e7825 */ /* 0x001fc600078e020a */
[----:B------:R-:W5:Y:S04]  /*0360*/  LDG.E R10, desc[UR4][R10.64] ;  /* 0x000000040a0a7981 */ /* 0x000f68000c1e1900 */
[----:B------:R-:W5:Y:S04]  /*0370*/  LDG.E R13, desc[UR4][R14.64] ;  /* 0x000000040e0d7981 */ /* 0x000f68000c1e1900 */
[----:B------:R-:W5:Y:S04]  /*0380*/  LDG.E R7, desc[UR4][R2.64+0x4] ;  /* 0x0000040402077981 */ /* 0x000f68000c1e1900 */
[----:B------:R-:W5:Y:S01]  /*0390*/  LDG.E R9, desc[UR4][R2.64+0xc] ;  /* 0x00000c0402097981 */ /* 0x000f62000c1e1900 */
[----:B--2---:R-:W-:Y:S01]  /*03a0*/  FFMA R26, R25, R26, R24 ;  /* 0x0000001a191a7223 */ /* 0x004fe20000000018 */
[----:B------:R-:W-:-:S02]  /*03b0*/  IMAD.WIDE R24, R17, 0x4, R14 ;  /* 0x0000000411187825 */ /* 0x000fc400078e020e */
[----:B------:R-:W2:Y:S04]  /*03c0*/  LDG.E R14, desc[UR4][R2.64+0x8] ;  /* 0x00000804020e7981 */ /* 0x000ea8000c1e1900 */
[----:B------:R-:W2:Y:S01]  /*03d0*/  LDG.E R24, desc[UR4][R24.64] ;  /* 0x0000000418187981 */ /* 0x000ea2000c1e1900 */
[----:B---3--:R-:W-:Y:S01]  /*03e0*/  FFMA R12, R23, R12, R26 ;  /* 0x0000000c170c7223 */ /* 0x008fe2000000001a */
[----:B------:R-:W-:-:S03]  /*03f0*/  IADD3 R22, PT, PT, R22, 0x8, RZ ;  /* 0x0000000816167810 */ /* 0x000fc60007ffe0ff */
[----:B----4-:R-:W-:Y:S01]  /*0400*/  FFMA R29, R29, R4, R12 ;  /* 0x000000041d1d7223 */ /* 0x010fe2000000000c */
[----:B------:R-:W-:-:S03]  /*0410*/  ISETP.NE.AND P1, PT, R22, RZ, PT ;  /* 0x000000ff1600720c */ /* 0x000fc60003f25270 */
[----:B-----5:R-:W-:Y:S01]  /*0420*/  FFMA R8, R28, R8, R29 ;  /* 0x000000081c087223 */ /* 0x020fe2000000001d */
[----:B------:R-:W-:-:S03]  /*0430*/  IADD3 R4, P2, PT, R2, 0x20, RZ ;  /* 0x0000002002047810 */ /* 0x000fc60007f5e0ff */
[----:B------:R-:W-:Y:S01]  /*0440*/  FFMA R6, R5, R6, R8 ;  /* 0x0000000605067223 */ /* 0x000fe20000000008 */
[----:B------:R-:W-:Y:S02]  /*0450*/  IADD3.X R5, PT, PT, RZ, R3, RZ, P2, !PT ;  /* 0x00000003ff057210 */ /* 0x000fe400017fe4ff */
[----:B------:R-:W-:Y:S01]  /*0460*/  LEA R18, R17, R18, 0x3 ;  /* 0x0000001211127211 */ /* 0x000fe200078e18ff */
[----:B------:R-:W-:-:S04]  /*0470*/  FFMA R7, R7, R10, R6 ;  /* 0x0000000a07077223 */ /* 0x000fc80000000006 */
[----:B--2---:R-:W-:-:S04]  /*0480*/  FFMA R14, R14, R13, R7 ;  /* 0x0000000d0e0e7223 */ /* 0x004fc80000000007 */
[----:B------:R-:W-:Y:S01]  /*0490*/  FFMA R24, R9, R24, R14 ;  /* 0x0000001809187223 */ /* 0x000fe2000000000e */
[----:B------:R-:W-:Y:S06]  /*04a0*/  @P1 BRA `(.L_x_2) ;  /* 0xfffffffc005c1947 */ /* 0x000fec000383ffff */
.L_x_1:
[----:B------:R-:W-:Y:S05]  /*04b0*/  @!P0 BRA `(.L_x_0) ;  /* 0x0000000000fc8947 */ /* 0x000fea0003800000 */
[----:B------:R-:W-:Y:S02]  /*04c0*/  ISETP.GE.U32.AND P1, PT, R27, 0x4, PT ;  /* 0x000000041b00780c */ /* 0x000fe40003f26070 */
[----:B------:R-:W-:-:S04]  /*04d0*/  LOP3.LUT R14, R19, 0x3, RZ, 0xc0, !PT ;  /* 0x00000003130e7812 */ /* 0x000fc800078ec0ff */
[----:B------:R-:W-:-:S07]  /*04e0*/  ISETP.NE.AND P0, PT, R14, RZ, PT ;  /* 0x000000ff0e00720c */ /* 0x000fce0003f05270 */
[----:B------:R-:W-:Y:S06]  /*04f0*/  @!P1 BRA `(.L_x_3) ;  /* 0x00000000006c9947 */ /* 0x000fec0003800000 */
[----:B------:R-:W0:Y:S01]  /*0500*/  LDC.64 R4, c[0x0][0x398] ;  /* 0x0000e600ff047b82 */ /* 0x000e220000000a00 */
[----:B------:R-:W1:Y:S01]  /*0510*/  LDCU.64 UR6, c[0x0][0x390] ;  /* 0x00007200ff0677ac */ /* 0x000e620008000a00 */
[----:B------:R-:W-:Y:S01]  /*0520*/  IMAD R7, R21, R17, R0 ;  /* 0x0000001115077224 */ /* 0x000fe200078e0200 */
[CC--:B------:R-:W-:Y:S02]  /*0530*/  IADD3 R3, PT, PT, R20.reuse, R21.reuse, RZ ;  /* 0x0000001514037210 */ /* 0x0c0fe40007ffe0ff */
[----:B------:R-:W-:-:S03]  /*0540*/  IADD3 R8, P1, PT, R20, R21, RZ ;  /* 0x0000001514087210 */ /* 0x000fc60007f3e0ff */
[----:B------:R-:W2:Y:S01]  /*0550*/  LDC.64 R12, c[0x0][0x390] ;  /* 0x0000e400ff0c7b82 */ /* 0x000ea20000000a00 */
[----:B0-----:R-:W-:-:S04]  /*0560*/  IMAD.WIDE R4, R7, 0x4, R4 ;  /* 0x0000000407047825 */ /* 0x001fc800078e0204 */
[----:B------:R-:W-:Y:S02]  /*0570*/  IMAD.WIDE R6, R17, 0x4, R4 ;  /* 0x0000000411067825 */ /* 0x000fe400078e0204 */
[----:B------:R-:W3:Y:S02]  /*0580*/  LDG.E R4, desc[UR4][R4.64] ;  /* 0x0000000404047981 */ /* 0x000ee4000c1e1900 */
[----:B--2---:R-:W-:Y:S01]  /*0590*/  IMAD.WIDE.U32 R12, R3, 0x4, R12 ;  /* 0x00000004030c7825 */ /* 0x004fe200078e000c */
[----:B------:R-:W-:Y:S02]  /*05a0*/  IADD3.X R3, PT, PT, RZ, RZ, RZ, P1, !PT ;  /* 0x000000ffff037210 */ /* 0x000fe40000ffe4ff */
[----:B-1----:R-:W-:-:S03]  /*05b0*/  LEA R2, P1, R8, UR6, 0x2 ;  /* 0x0000000608027c11 */ /* 0x002fc6000f8210ff */
[----:B------:R-:W3:Y:S01]  /*05c0*/  LDG.E R13, desc[UR4][R12.64] ;  /* 0x000000040c0d7981 */ /* 0x000ee2000c1e1900 */
[----:B------:R-:W-:Y:S01]  /*05d0*/  LEA.HI.X R3, R8, UR7, R3, 0x2, P1 ;  /* 0x0000000708037c11 */ /* 0x000fe200088f1403 */
[C---:B------:R-:W-:Y:S02]  /*05e0*/  IMAD.WIDE R8, R17.reuse, 0x4, R6 ;  /* 0x0000000411087825 */ /* 0x040fe400078e0206 */
[----:B------:R-:W2:Y:S04]  /*05f0*/  LDG.E R6, desc[UR4][R6.64] ;  /* 0x0000000406067981 */ /* 0x000ea8000c1e1900 */
[----:B------:R-:W2:Y:S01]  /*0600*/  LDG.E R15, desc[UR4][R2.64+0x4] ;  /* 0x00000404020f7981 */ /* 0x000ea2000c1e1900 */
[----:B------:R-:W-:-:S03]  /*0610*/  IMAD.WIDE R10, R17, 0x4, R8 ;  /* 0x00000004110a7825 */ /* 0x000fc600078e0208 */
[----:B------:R-:W4:Y:S04]  /*0620*/  LDG.E R22, desc[UR4][R8.64] ;  /* 0x0000000408167981 */ /* 0x000f28000c1e1900 */
[----:B------:R-:W4:Y:S04]  /*0630*/  LDG.E R18, desc[UR4][R2.64+0x8] ;  /* 0x0000080402127981 */ /* 0x000f28000c1e1900 */
[----:B------:R-:W5:Y:S04]  /*0640*/  LDG.E R26, desc[UR4][R2.64+0xc] ;  /* 0x00000c04021a7981 */ /* 0x000f68000c1e1900 */
[----:B------:R-:W5:Y:S01]  /*0650*/  LDG.E R10, desc[UR4][R10.64] ;  /* 0x000000040a0a7981 */ /* 0x000f62000c1e1900 */
[----:B------:R-:W-:Y:S01]  /*0660*/  IADD3 R21, PT, PT, R21, 0x4, RZ ;  /* 0x0000000415157810 */ /* 0x000fe20007ffe0ff */
[----:B---3--:R-:W-:-:S04]  /*0670*/  FFMA R24, R13, R4, R24 ;  /* 0x000000040d187223 */ /* 0x008fc80000000018 */
[----:B--2---:R-:W-:-:S04]  /*0680*/  FFMA R15, R15, R6, R24 ;  /* 0x000000060f0f7223 */ /* 0x004fc80000000018 */
[----:B----4-:R-:W-:-:S04]  /*0690*/  FFMA R15, R18, R22, R15 ;  /* 0x00000016120f7223 */ /* 0x010fc8000000000f */
[----:B-----5:R-:W-:-:S07]  /*06a0*/  FFMA R24, R26, R10, R15 ;  /* 0x0000000a1a187223 */ /* 0x020fce000000000f */
.L_x_3:
[----:B------:R-:W-:Y:S05]  /*06b0*/  @!P0 BRA `(.L_x_0) ;  /* 0x00000000007c8947 */ /* 0x000fea0003800000 */
[----:B------:R-:W-:Y:S01]  /*06c0*/  ISETP.NE.AND P1, PT, R14, 0x1, PT ;  /* 0x000000010e00780c */ /* 0x000fe20003f25270 */
[----:B------:R-:W0:Y:S01]  /*06d0*/  LDC.64 R10, c[0x0][0x390] ;  /* 0x0000e400ff0a7b82 */ /* 0x000e220000000a00 */
[----:B------:R-:W-:-:S04]  /*06e0*/  LOP3.LUT R19, R19, 0x1, RZ, 0xc0, !PT ;  /* 0x0000000113137812 */ /* 0x000fc800078ec0ff */
[----:B------:R-:W-:-:S03]  /*06f0*/  ISETP.NE.U32.AND P0, PT, R19, 0x1, PT ;  /* 0x000000011300780c */ /* 0x000fc60003f05070 */
[----:B------:R-:W1:Y:S04]  /*0700*/  LDC.64 R8, c[0x0][0x398] ;  /* 0x0000e600ff087b82 */ /* 0x000e680000000a00 */
[CC--:B------:R-:W-:Y:S02]  /*0710*/  @P1 IADD3 R13, PT, PT, R20.reuse, R21.reuse, RZ ;  /* 0x00000015140d1210 */ /* 0x0c0fe40007ffe0ff */
[----:B------:R-:W-:Y:S02]  /*0720*/  @P1 IADD3 R12, P2, PT, R20, R21, RZ ;  /* 0x00000015140c1210 */ /* 0x000fe40007f5e0ff */
[----:B------:R-:W2:Y:S02]  /*0730*/  @P1 LDC.64 R2, c[0x0][0x390] ;  /* 0x0000e400ff021b82 */ /* 0x000ea40000000a00 */
[----:B------:R-:W-:-:S06]  /*0740*/  @P1 IADD3.X R14, PT, PT, RZ, RZ, RZ, P2, !PT ;  /* 0x000000ffff0e1210 */ /* 0x000fcc00017fe4ff */
[----:B------:R-:W3:Y:S01]  /*0750*/  LDC.64 R4, c[0x0][0x390] ;  /* 0x0000e400ff047b82 */ /* 0x000ee20000000a00 */
[----:B0-----:R-:W-:-:S04]  /*0760*/  @P1 IMAD.WIDE.U32 R10, R13, 0x4, R10 ;  /* 0x000000040d0a1825 */ /* 0x001fc800078e000a */
[C---:B------:R-:W-:Y:S01]  /*0770*/  @P1 IMAD R13, R21.reuse, R17, R0 ;  /* 0x00000011150d1224 */ /* 0x040fe200078e0200 */
[----:B------:R-:W-:Y:S01]  /*0780*/  @P1 IADD3 R21, PT, PT, R21, 0x2, RZ ;  /* 0x0000000215151810 */ /* 0x000fe20007ffe0ff */
[----:B------:R-:W4:Y:S01]  /*0790*/  @P1 LDG.E R11, desc[UR4][R10.64] ;  /* 0x000000040a0b1981 */ /* 0x000f22000c1e1900 */
[----:B------:R-:W0:Y:S01]  /*07a0*/  LDC.64 R6, c[0x0][0x398] ;  /* 0x0000e600ff067b82 */ /* 0x000e220000000a00 */
[----:B-1----:R-:W-:Y:S01]  /*07b0*/  @P1 IMAD.WIDE R8, R13, 0x4, R8 ;  /* 0x000000040d081825 */ /* 0x002fe200078e0208 */
[----:B------:R-:W-:Y:S02]  /*07c0*/  @!P0 IADD3 R15, PT, PT, R20, R21, RZ ;  /* 0x00000015140f8210 */ /* 0x000fe40007ffe0ff */
[----:B--2---:R-:W-:Y:S01]  /*07d0*/  @P1 LEA R2, P2, R12, R2, 0x2 ;  /* 0x000000020c021211 */ /* 0x004fe200078410ff */
[----:B------:R-:W-:-:S03]  /*07e0*/  @!P0 IMAD R21, R21, R17, R0 ;  /* 0x0000001115158224 */ /* 0x000fc600078e0200 */
[----:B------:R-:W-:Y:S01]  /*07f0*/  @P1 LEA.HI.X R3, R12, R3, R14, 0x2, P2 ;  /* 0x000000030c031211 */ /* 0x000fe200010f140e */
[----:B------:R-:W-:Y:S01]  /*0800*/  @P1 IMAD.WIDE R12, R17, 0x4, R8 ;  /* 0x00000004110c1825 */ /* 0x000fe200078e0208 */
[----:B------:R-:W4:Y:S03]  /*0810*/  @P1 LDG.E R14, desc[UR4][R8.64] ;  /* 0x00000004080e1981 */ /* 0x000f26000c1e1900 */
[----:B---3--:R-:W-:Y:S01]  /*0820*/  @!P0 IMAD.WIDE.U32 R4, R15, 0x4, R4 ;  /* 0x000000040f048825 */ /* 0x008fe200078e0004 */
[----:B------:R-:W2:Y:S04]  /*0830*/  @P1 LDG.E R2, desc[UR4][R2.64+0x4] ;  /* 0x0000040402021981 */ /* 0x000ea8000c1e1900 */
[----:B------:R-:W2:Y:S01]  /*0840*/  @P1 LDG.E R12, desc[UR4][R12.64] ;  /* 0x000000040c0c1981 */ /* 0x000ea2000c1e1900 */
[----:B0-----:R-:W-:-:S03]  /*0850*/  @!P0 IMAD.WIDE R6, R21, 0x4, R6 ;  /* 0x0000000415068825 */ /* 0x001fc600078e0206 */
[----:B------:R-:W3:Y:S04]  /*0860*/  @!P0 LDG.E R5, desc[UR4][R4.64] ;  /* 0x0000000404058981 */ /* 0x000ee8000c1e1900 */
[----:B------:R-:W3:Y:S01]  /*0870*/  @!P0 LDG.E R6, desc[UR4][R6.64] ;  /* 0x0000000406068981 */ /* 0x000ee2000c1e1900 */
[----:B----4-:R-:W-:-:S04]  /*0880*/  @P1 FFMA R11, R11, R14, R24 ;  /* 0x0000000e0b0b1223 */ /* 0x010fc80000000018 */
[----:B--2---:R-:W-:-:S04]  /*0890*/  @P1 FFMA R24, R2, R12, R11 ;  /* 0x0000000c02181223 */ /* 0x004fc8000000000b */
[----:B---3--:R-:W-:-:S07]  /*08a0*/  @!P0 FFMA R24, R5, R6, R24 ;  /* 0x0000000605188223 */ /* 0x008fce0000000018 */
.L_x_0:
[----:B------:R-:W0:Y:S01]  /*08b0*/  LDC.64 R2, c[0x0][0x3a0] ;  /* 0x0000e800ff027b82 */ /* 0x000e220000000a00 */
[----:B------:R-:W-:-:S04]  /*08c0*/  IMAD R17, R16, R17, R0 ;  /* 0x0000001110117224 */ /* 0x000fc800078e0200 */
[----:B0-----:R-:W-:-:S05]  /*08d0*/  IMAD.WIDE R2, R17, 0x4, R2 ;  /* 0x0000000411027825 */ /* 0x001fca00078e0202 */
[----:B------:R-:W-:Y:S01]  /*08e0*/  STG.E desc[UR4][R2.64], R24 ;  /* 0x0000001802007986 */ /* 0x000fe2000c101904 */
[----:B------:R-:W-:Y:S05]  /*08f0*/  EXIT ;  /* 0x000000000000794d */ /* 0x000fea0003800000 */
.L_x_4:
[----:B------:R-:W-:-:S00]  /*0900*/  BRA `(.L_x_4) ;  /* 0xfffffffc00fc7947 */ /* 0x000fc0000383ffff */
[----:B------:R-:W-:-:S00]  /*0910*/  NOP ;  /* 0x0000000000007918 */ /* 0x000fc00000000000 */
        /* <DEDUP_REMOVED lines=14> */
.L_x_5:


//--------------------- .nv.shared.reserved.0     --------------------------
	.section	.nv.shared.reserved.0,"aw",@nobits
	.weak		__nv_reservedSMEM_offset_0_alias
	.size		__nv_reservedSMEM_offset_0_alias, 0, 64
	.other		__nv_reservedSMEM_offset_0_alias,@"STO_CUDA_RESERVED_SHARED STV_DEFAULT"
__nv_reservedSMEM_offset_0_alias:
	.zero		0
	.zero		64


//--------------------- .nv.constant0._Z20vanillaMatMultKerneliiiPfS_S_ --------------------------
	.section	.nv.constant0._Z20vanillaMatMultKerneliiiPfS_S_,"a",@progbits
	.sectionflags	@""
	.align	4
.nv.constant0._Z20vanillaMatMultKerneliiiPfS_S_:
	.zero		936


//--------------------- SYMBOLS --------------------------

	.type		.nv.reservedSmem.offset0,@object
	.size		.nv.reservedSmem.offset0,0x4
